//
// Generated by NVIDIA NVVM Compiler
//
// Compiler Build ID: CL-36424714
// Cuda compilation tools, release 13.0, V13.0.88
// Based on NVVM 20.0.0
//

.version 9.0
.target sm_100
.address_size 64

	// .globl	_Z12histo_simplePhlPj

.visible .entry _Z12histo_simplePhlPj(
	.param .u64 .ptr .align 1 _Z12histo_simplePhlPj_param_0,
	.param .u64 _Z12histo_simplePhlPj_param_1,
	.param .u64 .ptr .align 1 _Z12histo_simplePhlPj_param_2
)
{
	.reg .pred 	%p<3>;
	.reg .b32 	%r<12>;
	.reg .b64 	%rd<13>;

	ld.param.u64 	%rd6, [_Z12histo_simplePhlPj_param_0];
	ld.param.u64 	%rd7, [_Z12histo_simplePhlPj_param_1];
	ld.param.u64 	%rd8, [_Z12histo_simplePhlPj_param_2];
	mov.u32 	%r6, %ctaid.x;
	mov.u32 	%r1, %ntid.x;
	mov.u32 	%r7, %tid.x;
	mad.lo.s32 	%r11, %r6, %r1, %r7;
	cvt.s64.s32 	%rd12, %r11;
	setp.le.s64 	%p1, %rd7, %rd12;
	@%p1 bra 	$L__BB0_3;
	mov.u32 	%r8, %nctaid.x;
	mul.lo.s32 	%r3, %r1, %r8;
	cvta.to.global.u64 	%rd2, %rd6;
	cvta.to.global.u64 	%rd3, %rd8;
$L__BB0_2:
	add.s64 	%rd9, %rd2, %rd12;
	ld.global.u8 	%r9, [%rd9];
	mul.wide.u32 	%rd10, %r9, 4;
	add.s64 	%rd11, %rd3, %rd10;
	atom.global.add.u32 	%r10, [%rd11], 1;
	add.s32 	%r11, %r11, %r3;
	cvt.s64.s32 	%rd12, %r11;
	setp.gt.s64 	%p2, %rd7, %rd12;
	@%p2 bra 	$L__BB0_2;
$L__BB0_3:
	ret;

}
	// .globl	_Z19histo_privatizationPhlPj
.visible .entry _Z19histo_privatizationPhlPj(
	.param .u64 .ptr .align 1 _Z19histo_privatizationPhlPj_param_0,
	.param .u64 _Z19histo_privatizationPhlPj_param_1,
	.param .u64 .ptr .align 1 _Z19histo_privatizationPhlPj_param_2
)
{


	ret;

}


// ===== COMPILED SASS (sm_100) =====

	.target	sm_100

	.elftype	@"ET_EXEC"


//--------------------- .note.nv.tkinfo           --------------------------
	.section	.note.nv.tkinfo,"",@"SHT_NOTE"
	.sectionflags	@"SHF_NOTE_NV_TKINFO"
	.tkinfo
        /*0018*/ 	.word	0x00000002
        /*0030*/ 	.string	""
        /*0030*/ 	.string	"ptxas"
        /*0030*/ 	.string	"Cuda compilation tools, release 13.0, V13.0.88"
        /*0030*/ 	.string	"Build cuda_13.0.r13.0/compiler.36424714_0"
        /*0030*/ 	.string	"-arch sm_100 -m 64 "



//--------------------- .note.nv.cuinfo           --------------------------
	.section	.note.nv.cuinfo,"",@"SHT_NOTE"
	.sectionflags	@"SHF_NOTE_NV_CUINFO"
        /*0018*/ 	.short	0x0002
        /*001a*/ 	.short	0x0064
        /*001c*/ 	.short	0x0082
	.zero		2


//--------------------- .nv.info                  --------------------------
	.section	.nv.info,"",@"SHT_CUDA_INFO"
	.align	4


	//----- nvinfo : EIATTR_REGCOUNT
	.align		4
        /*0000*/ 	.byte	0x04, 0x2f
        /*0002*/ 	.short	(.L_1 - .L_0)
	.align		4
.L_0:
        /*0004*/ 	.word	index@(_Z12histo_simplePhlPj)
        /*0008*/ 	.word	0x0000000e


	//----- nvinfo : EIATTR_FRAME_SIZE
	.align		4
.L_1:
        /*000c*/ 	.byte	0x04, 0x11
        /*000e*/ 	.short	(.L_3 - .L_2)
	.align		4
.L_2:
        /*0010*/ 	.word	index@(_Z12histo_simplePhlPj)
        /*0014*/ 	.word	0x00000000


	//----- nvinfo : EIATTR_REGCOUNT
	.align		4
.L_3:
        /*0018*/ 	.byte	0x04, 0x2f
        /*001a*/ 	.short	(.L_5 - .L_4)
	.align		4
.L_4:
        /*001c*/ 	.word	index@(_Z19histo_privatizationPhlPj)
        /*0020*/ 	.word	0x00000004


	//----- nvinfo : EIATTR_FRAME_SIZE
	.align		4
.L_5:
        /*0024*/ 	.byte	0x04, 0x11
        /*0026*/ 	.short	(.L_7 - .L_6)
	.align		4
.L_6:
        /*0028*/ 	.word	index@(_Z19histo_privatizationPhlPj)
        /*002c*/ 	.word	0x00000000


	//----- nvinfo : EIATTR_MIN_STACK_SIZE
	.align		4
.L_7:
        /*0030*/ 	.byte	0x04, 0x12
        /*0032*/ 	.short	(.L_9 - .L_8)
	.align		4
.L_8:
        /*0034*/ 	.word	index@(_Z19histo_privatizationPhlPj)
        /*0038*/ 	.word	0x00000000


	//----- nvinfo : EIATTR_MIN_STACK_SIZE
	.align		4
.L_9:
        /*003c*/ 	.byte	0x04, 0x12
        /*003e*/ 	.short	(.L_11 - .L_10)
	.align		4
.L_10:
        /*0040*/ 	.word	index@(_Z12histo_simplePhlPj)
        /*0044*/ 	.word	0x00000000
.L_11:


//--------------------- .nv.compat                --------------------------
	.section	.nv.compat,"",@"SHT_CUDA_COMPAT_INFO"
	.align	4
        /*0000*/ 	.byte	0x02, 0x09, 0x00, 0x00, 0x02, 0x02, 0x01, 0x00, 0x02, 0x05, 0x05, 0x00, 0x03, 0x07, 0x01, 0x01
        /*0010*/ 	.byte	0x02, 0x03, 0x00, 0x00, 0x02, 0x06, 0x01, 0x00, 0x04, 0x0b, 0x08, 0x00, 0x09, 0x00, 0x00, 0x00
        /*0020*/ 	.byte	0x00, 0x00, 0x00, 0x00


//--------------------- .nv.info._Z19histo_privatizationPhlPj --------------------------
	.section	.nv.info._Z19histo_privatizationPhlPj,"",@"SHT_CUDA_INFO"
	.sectionflags	@""
	.align	4


	//----- nvinfo : EIATTR_CUDA_API_VERSION
	.align		4
        /*0000*/ 	.byte	0x04, 0x37
        /*0002*/ 	.short	(.L_13 - .L_12)
.L_12:
        /*0004*/ 	.word	0x00000082


	//----- nvinfo : EIATTR_KPARAM_INFO
	.align		4
.L_13:
        /*0008*/ 	.byte	0x04, 0x17
        /*000a*/ 	.short	(.L_15 - .L_14)
.L_14:
        /*000c*/ 	.word	0x00000000
        /*0010*/ 	.short	0x0002
        /*0012*/ 	.short	0x0010
        /*0014*/ 	.byte	0x00, 0xf5, 0x21, 0x00


	//----- nvinfo : EIATTR_KPARAM_INFO
	.align		4
.L_15:
        /*0018*/ 	.byte	0x04, 0x17
        /*001a*/ 	.short	(.L_17 - .L_16)
.L_16:
        /*001c*/ 	.word	0x00000000
        /*0020*/ 	.short	0x0001
        /*0022*/ 	.short	0x0008
        /*0024*/ 	.byte	0x00, 0xf0, 0x21, 0x00


	//----- nvinfo : EIATTR_KPARAM_INFO
	.align		4
.L_17:
        /*0028*/ 	.byte	0x04, 0x17
        /*002a*/ 	.short	(.L_19 - .L_18)
.L_18:
        /*002c*/ 	.word	0x00000000
        /*0030*/ 	.short	0x0000
        /*0032*/ 	.short	0x0000
        /*0034*/ 	.byte	0x00, 0xf5, 0x21, 0x00


	//----- nvinfo : EIATTR_SPARSE_MMA_MASK
	.align		4
.L_19:
        /*0038*/ 	.byte	0x03, 0x50
        /*003a*/ 	.short	0x0000


	//----- nvinfo : EIATTR_MAXREG_COUNT
	.align		4
        /*003c*/ 	.byte	0x03, 0x1b
        /*003e*/ 	.short	0x00ff


	//----- nvinfo : EIATTR_MERCURY_ISA_VERSION
	.align		4
        /*0040*/ 	.byte	0x03, 0x5f
        /*0042*/ 	.short	0x0101


	//----- nvinfo : EIATTR_VRC_CTA_INIT_COUNT
	.align		4
        /*0044*/ 	.byte	0x02, 0x4a
	.zero		1
	.zero		1


	//----- nvinfo : EIATTR_EXIT_INSTR_OFFSETS
	.align		4
        /*0048*/ 	.byte	0x04, 0x1c
        /*004a*/ 	.short	(.L_21 - .L_20)


	//   ....[0]....
.L_20:
        /*004c*/ 	.word	0x00000010


	//----- nvinfo : EIATTR_CBANK_PARAM_SIZE
	.align		4
.L_21:
        /*0050*/ 	.byte	0x03, 0x19
        /*0052*/ 	.short	0x0018


	//----- nvinfo : EIATTR_PARAM_CBANK
	.align		4
        /*0054*/ 	.byte	0x04, 0x0a
        /*0056*/ 	.short	(.L_23 - .L_22)
	.align		4
.L_22:
        /*0058*/ 	.word	index@(.nv.constant0._Z19histo_privatizationPhlPj)
        /*005c*/ 	.short	0x0380
        /*005e*/ 	.short	0x0018


	//----- nvinfo : EIATTR_SW_WAR
	.align		4
.L_23:
        /*0060*/ 	.byte	0x04, 0x36
        /*0062*/ 	.short	(.L_25 - .L_24)
.L_24:
        /*0064*/ 	.word	0x00000008
.L_25:


//--------------------- .nv.info._Z12histo_simplePhlPj --------------------------
	.section	.nv.info._Z12histo_simplePhlPj,"",@"SHT_CUDA_INFO"
	.sectionflags	@""
	.align	4


	//----- nvinfo : EIATTR_CUDA_API_VERSION
	.align		4
        /*0000*/ 	.byte	0x04, 0x37
        /*0002*/ 	.short	(.L_27 - .L_26)
.L_26:
        /*0004*/ 	.word	0x00000082


	//----- nvinfo : EIATTR_KPARAM_INFO
	.align		4
.L_27:
        /*0008*/ 	.byte	0x04, 0x17
        /*000a*/ 	.short	(.L_29 - .L_28)
.L_28:
        /*000c*/ 	.word	0x00000000
        /*0010*/ 	.short	0x0002
        /*0012*/ 	.short	0x0010
        /*0014*/ 	.byte	0x00, 0xf5, 0x21, 0x00


	//----- nvinfo : EIATTR_KPARAM_INFO
	.align		4
.L_29:
        /*0018*/ 	.byte	0x04, 0x17
        /*001a*/ 	.short	(.L_31 - .L_30)
.L_30:
        /*001c*/ 	.word	0x00000000
        /*0020*/ 	.short	0x0001
        /*0022*/ 	.short	0x0008
        /*0024*/ 	.byte	0x00, 0xf0, 0x21, 0x00


	//----- nvinfo : EIATTR_KPARAM_INFO
	.align		4
.L_31:
        /*0028*/ 	.byte	0x04, 0x17
        /*002a*/ 	.short	(.L_33 - .L_32)
.L_32:
        /*002c*/ 	.word	0x00000000
        /*0030*/ 	.short	0x0000
        /*0032*/ 	.short	0x0000
        /*0034*/ 	.byte	0x00, 0xf5, 0x21, 0x00


	//----- nvinfo : EIATTR_SPARSE_MMA_MASK
	.align		4
.L_33:
        /*0038*/ 	.byte	0x03, 0x50
        /*003a*/ 	.short	0x0000


	//----- nvinfo : EIATTR_MAXREG_COUNT
	.align		4
        /*003c*/ 	.byte	0x03, 0x1b
        /*003e*/ 	.short	0x00ff


	//----- nvinfo : EIATTR_MERCURY_ISA_VERSION
	.align		4
        /*0040*/ 	.byte	0x03, 0x5f
        /*0042*/ 	.short	0x0101


	//----- nvinfo : EIATTR_VRC_CTA_INIT_COUNT
	.align		4
        /*0044*/ 	.byte	0x02, 0x4a
	.zero		1
	.zero		1


	//----- nvinfo : EIATTR_EXIT_INSTR_OFFSETS
	.align		4
        /*0048*/ 	.byte	0x04, 0x1c
        /*004a*/ 	.short	(.L_35 - .L_34)


	//   ....[0]....
.L_34:
        /*004c*/ 	.word	0x00000090


	//   ....[1]....
        /*0050*/ 	.word	0x000001d0


	//----- nvinfo : EIATTR_CRS_STACK_SIZE
	.align		4
.L_35:
        /*0054*/ 	.byte	0x04, 0x1e
        /*0056*/ 	.short	(.L_37 - .L_36)
.L_36:
        /*0058*/ 	.word	0x00000000


	//----- nvinfo : EIATTR_CBANK_PARAM_SIZE
	.align		4
.L_37:
        /*005c*/ 	.byte	0x03, 0x19
        /*005e*/ 	.short	0x0018


	//----- nvinfo : EIATTR_PARAM_CBANK
	.align		4
        /*0060*/ 	.byte	0x04, 0x0a
        /*0062*/ 	.short	(.L_39 - .L_38)
	.align		4
.L_38:
        /*0064*/ 	.word	index@(.nv.constant0._Z12histo_simplePhlPj)
        /*0068*/ 	.short	0x0380
        /*006a*/ 	.short	0x0018


	//----- nvinfo : EIATTR_SW_WAR
	.align		4
.L_39:
        /*006c*/ 	.byte	0x04, 0x36
        /*006e*/ 	.short	(.L_41 - .L_40)
.L_40:
        /*0070*/ 	.word	0x00000008
.L_41:


//--------------------- .nv.callgraph             --------------------------
	.section	.nv.callgraph,"",@"SHT_CUDA_CALLGRAPH"
	.align	4
	.sectionentsize	8
	.align		4
        /*0000*/ 	.word	0x00000000
	.align		4
        /*0004*/ 	.word	0xffffffff
	.align		4
        /*0008*/ 	.word	0x00000000
	.align		4
        /*000c*/ 	.word	0xfffffffe
	.align		4
        /*0010*/ 	.word	0x00000000
	.align		4
        /*0014*/ 	.word	0xfffffffd
	.align		4
        /*0018*/ 	.word	0x00000000
	.align		4
        /*001c*/ 	.word	0xfffffffc


//--------------------- .text._Z19histo_privatizationPhlPj --------------------------
	.section	.text._Z19histo_privatizationPhlPj,"ax",@progbits
	.align	128
        .global         _Z19histo_privatizationPhlPj
        .type           _Z19histo_privatizationPhlPj,@function
        .size           _Z19histo_privatizationPhlPj,(.L_x_3 - _Z19histo_privatizationPhlPj)
        .other          _Z19histo_privatizationPhlPj,@"STO_CUDA_ENTRY STV_DEFAULT"
_Z19histo_privatizationPhlPj:
.text._Z19histo_privatizationPhlPj:
[----:B------:R-:W-:Y:S01]  /*0000*/  LDC R1, c[0x0][0x37c] ;  /* 0x0000df00ff017b82 */ /* 0x000fe20000000800 */
[----:B------:R-:W-:Y:S05]  /*0010*/  EXIT ;  /* 0x000000000000794d */ /* 0x000fea0003800000 */
.L_x_0:
[----:B------:R-:W-:-:S00]  /*0020*/  BRA `(.L_x_0) ;  /* 0xfffffffc00fc7947 */ /* 0x000fc0000383ffff */
[----:B------:R-:W-:-:S00]  /*0030*/  NOP ;  /* 0x0000000000007918 */ /* 0x000fc00000000000 */
        /* <DEDUP_REMOVED lines=12> */
.L_x_3:


//--------------------- .text._Z12histo_simplePhlPj --------------------------
	.section	.text._Z12histo_simplePhlPj,"ax",@progbits
	.align	128
        .global         _Z12histo_simplePhlPj
        .type           _Z12histo_simplePhlPj,@function
        .size           _Z12histo_simplePhlPj,(.L_x_4 - _Z12histo_simplePhlPj)
        .other          _Z12histo_simplePhlPj,@"STO_CUDA_ENTRY STV_DEFAULT"
_Z12histo_simplePhlPj:
.text._Z12histo_simplePhlPj:
[----:B------:R-:W-:Y:S01]  /*0000*/  LDC R1, c[0x0][0x37c] ;  /* 0x0000df00ff017b82 */ /* 0x000fe20000000800 */
[----:B------:R-:W0:Y:S07]  /*0010*/  S2R R0, SR_TID.X ;  /* 0x0000000000007919 */ /* 0x000e2e0000002100 */
[----:B------:R-:W0:Y:S01]  /*0020*/  S2UR UR4, SR_CTAID.X ;  /* 0x00000000000479c3 */ /* 0x000e220000002500 */
[----:B------:R-:W1:Y:S07]  /*0030*/  LDCU.64 UR8, c[0x0][0x388] ;  /* 0x00007100ff0877ac */ /* 0x000e6e0008000a00 */
[----:B------:R-:W0:Y:S02]  /*0040*/  LDC R9, c[0x0][0x360] ;  /* 0x0000d800ff097b82 */ /* 0x000e240000000800 */
[----:B0-----:R-:W-:-:S05]  /*0050*/  IMAD R0, R9, UR4, R0 ;  /* 0x0000000409007c24 */ /* 0x001fca000f8e0200 */
[----:B-1----:R-:W-:Y:S02]  /*0060*/  ISETP.GE.U32.AND P0, PT, R0, UR8, PT ;  /* 0x0000000800007c0c */ /* 0x002fe4000bf06070 */
[----:B------:R-:W-:-:S04]  /*0070*/  SHF.R.S32.HI R2, RZ, 0x1f, R0 ;  /* 0x0000001fff027819 */ /* 0x000fc80000011400 */
[----:B------:R-:W-:-:S13]  /*0080*/  ISETP.GE.AND.EX P0, PT, R2, UR9, PT, P0 ;  /* 0x0000000902007c0c */ /* 0x000fda000bf06300 */
[----:B------:R-:W-:Y:S05]  /*0090*/  @P0 EXIT ;  /* 0x000000000000094d */ /* 0x000fea0003800000 */
[----:B------:R-:W0:Y:S01]  /*00a0*/  LDC.64 R6, c[0x0][0x390] ;  /* 0x0000e400ff067b82 */ /* 0x000e220000000a00 */
[----:B------:R-:W1:Y:S01]  /*00b0*/  LDCU UR4, c[0x0][0x370] ;  /* 0x00006e00ff0477ac */ /* 0x000e620008000800 */
[----:B------:R-:W-:Y:S02]  /*00c0*/  IMAD.MOV.U32 R10, RZ, RZ, R2 ;  /* 0x000000ffff0a7224 */ /* 0x000fe400078e0002 */
[----:B------:R-:W-:Y:S01]  /*00d0*/  IMAD.MOV.U32 R8, RZ, RZ, R0 ;  /* 0x000000ffff087224 */ /* 0x000fe200078e0000 */
[----:B------:R-:W2:Y:S01]  /*00e0*/  LDCU.64 UR6, c[0x0][0x358] ;  /* 0x00006b00ff0677ac */ /* 0x000ea20008000a00 */
[----:B------:R-:W3:Y:S01]  /*00f0*/  LDCU.64 UR10, c[0x0][0x380] ;  /* 0x00007000ff0a77ac */ /* 0x000ee20008000a00 */
[----:B-1----:R-:W-:-:S07]  /*0100*/  IMAD R9, R9, UR4, RZ ;  /* 0x0000000409097c24 */ /* 0x002fce000f8e02ff */
.L_x_1:
[----:B---3--:R-:W-:-:S04]  /*0110*/  IADD3 R4, P0, PT, R8, UR10, RZ ;  /* 0x0000000a08047c10 */ /* 0x008fc8000ff1e0ff */
[----:B------:R-:W-:-:S05]  /*0120*/  IADD3.X R5, PT, PT, R10, UR11, RZ, P0, !PT ;  /* 0x0000000b0a057c10 */ /* 0x000fca00087fe4ff */
[----:B-12---:R-:W0:Y:S01]  /*0130*/  LDG.E.U8 R3, desc[UR6][R4.64] ;  /* 0x0000000604037981 */ /* 0x006e22000c1e1100 */
[----:B------:R-:W-:Y:S02]  /*0140*/  IMAD.IADD R8, R9, 0x1, R0 ;  /* 0x0000000109087824 */ /* 0x000fe400078e0200 */
[----:B------:R-:W-:-:S03]  /*0150*/  IMAD.MOV.U32 R11, RZ, RZ, 0x1 ;  /* 0x00000001ff0b7424 */ /* 0x000fc600078e00ff */
[----:B------:R-:W-:Y:S02]  /*0160*/  ISETP.GE.U32.AND P0, PT, R8, UR8, PT ;  /* 0x0000000808007c0c */ /* 0x000fe4000bf06070 */
[----:B------:R-:W-:-:S04]  /*0170*/  SHF.R.S32.HI R10, RZ, 0x1f, R8 ;  /* 0x0000001fff0a7819 */ /* 0x000fc80000011408 */
[----:B------:R-:W-:Y:S01]  /*0180*/  ISETP.GE.AND.EX P0, PT, R10, UR9, PT, P0 ;  /* 0x000000090a007c0c */ /* 0x000fe2000bf06300 */
[----:B------:R-:W-:Y:S02]  /*0190*/  IMAD.MOV.U32 R0, RZ, RZ, R8 ;  /* 0x000000ffff007224 */ /* 0x000fe400078e0008 */
[----:B0-----:R-:W-:-:S05]  /*01a0*/  IMAD.WIDE.U32 R2, R3, 0x4, R6 ;  /* 0x0000000403027825 */ /* 0x001fca00078e0006 */
[----:B------:R1:W-:Y:S05]  /*01b0*/  REDG.E.ADD.STRONG.GPU desc[UR6][R2.64], R11 ;  /* 0x0000000b0200798e */ /* 0x0003ea000c12e106 */
[----:B------:R-:W-:Y:S05]  /*01c0*/  @!P0 BRA `(.L_x_1) ;  /* 0xfffffffc00d08947 */ /* 0x000fea000383ffff */
[----:B------:R-:W-:Y:S05]  /*01d0*/  EXIT ;  /* 0x000000000000794d */ /* 0x000fea0003800000 */
.L_x_2:
        /* <DEDUP_REMOVED lines=10> */
.L_x_4:


//--------------------- .nv.shared.reserved.0     --------------------------
	.section	.nv.shared.reserved.0,"aw",@nobits
	.weak		__nv_reservedSMEM_offset_0_alias
	.size		__nv_reservedSMEM_offset_0_alias, 0, 64
	.other		__nv_reservedSMEM_offset_0_alias,@"STO_CUDA_RESERVED_SHARED STV_DEFAULT"
__nv_reservedSMEM_offset_0_alias:
	.zero		0
	.zero		64


//--------------------- .nv.constant0._Z19histo_privatizationPhlPj --------------------------
	.section	.nv.constant0._Z19histo_privatizationPhlPj,"a",@progbits
	.sectionflags	@""
	.align	4
.nv.constant0._Z19histo_privatizationPhlPj:
	.zero		920


//--------------------- .nv.constant0._Z12histo_simplePhlPj --------------------------
	.section	.nv.constant0._Z12histo_simplePhlPj,"a",@progbits
	.sectionflags	@""
	.align	4
.nv.constant0._Z12histo_simplePhlPj:
	.zero		920


//--------------------- SYMBOLS --------------------------

	.type		.nv.reservedSmem.offset0,@object
	.size		.nv.reservedSmem.offset0,0x4
